	.headerflags	@"EF_CUDA_TEXMODE_UNIFIED EF_CUDA_64BIT_ADDRESS EF_CUDA_ACCELERATORS EF_CUDA_SM90 EF_CUDA_VIRTUAL_SM(EF_CUDA_SM90)"
	.elftype	@"ET_EXEC"


//--------------------- .nv.info                  --------------------------
	.section	.nv.info,"",@"SHT_CUDA_INFO"
	.align	4


	//----- nvinfo : EIATTR_REGCOUNT
	.align		4
        /*0000*/ 	.byte	0x04, 0x2f
        /*0002*/ 	.short	(.L_3 - .L_2)
	.align		4
.L_2:
        /*0004*/ 	.word	index@(triton_poi_fused__native_batch_norm_legit_no_training_add_convolution_relu_29)
        /*0008*/ 	.word	0x00000016


	//----- nvinfo : EIATTR_MIN_STACK_SIZE
	.align		4
.L_3:
        /*000c*/ 	.byte	0x04, 0x12
        /*000e*/ 	.short	(.L_5 - .L_4)
	.align		4
.L_4:
        /*0010*/ 	.word	index@(triton_poi_fused__native_batch_norm_legit_no_training_add_convolution_relu_29)
        /*0014*/ 	.word	0x00000000


	//----- nvinfo : EIATTR_FRAME_SIZE
	.align		4
.L_5:
        /*0018*/ 	.byte	0x04, 0x11
        /*001a*/ 	.short	(.L_7 - .L_6)
	.align		4
.L_6:
        /*001c*/ 	.word	index@(triton_poi_fused__native_batch_norm_legit_no_training_add_convolution_relu_29)
        /*0020*/ 	.word	0x00000000


	//----- nvinfo : EIATTR_MIN_STACK_SIZE
	.align		4
.L_7:
        /*0024*/ 	.byte	0x04, 0x12
        /*0026*/ 	.short	(.L_9 - .L_8)
	.align		4
.L_8:
        /*0028*/ 	.word	index@(triton_poi_fused__native_batch_norm_legit_no_training_add_convolution_relu_29)
        /*002c*/ 	.word	0x00000000
.L_9:


//--------------------- .nv.info.triton_poi_fused__native_batch_norm_legit_no_training_add_convolution_relu_29 --------------------------
	.section	.nv.info.triton_poi_fused__native_batch_norm_legit_no_training_add_convolution_relu_29,"",@"SHT_CUDA_INFO"
	.sectionflags	@""
	.align	4


	//----- nvinfo : EIATTR_CUDA_API_VERSION
	.align		4
        /*0000*/ 	.byte	0x04, 0x37
        /*0002*/ 	.short	(.L_11 - .L_10)
.L_10:
        /*0004*/ 	.word	0x0000007c


	//----- nvinfo : EIATTR_KPARAM_INFO
	.align		4
.L_11:
        /*0008*/ 	.byte	0x04, 0x17
        /*000a*/ 	.short	(.L_13 - .L_12)
.L_12:
        /*000c*/ 	.word	0x00000000
        /*0010*/ 	.short	0x0008
        /*0012*/ 	.short	0x0040
        /*0014*/ 	.byte	0x00, 0xf0, 0x11, 0x00


	//----- nvinfo : EIATTR_KPARAM_INFO
	.align		4
.L_13:
        /*0018*/ 	.byte	0x04, 0x17
        /*001a*/ 	.short	(.L_15 - .L_14)
.L_14:
        /*001c*/ 	.word	0x00000000
        /*0020*/ 	.short	0x0007
        /*0022*/ 	.short	0x0038
        /*0024*/ 	.byte	0x00, 0xf4, 0x21, 0x00


	//----- nvinfo : EIATTR_KPARAM_INFO
	.align		4
.L_15:
        /*0028*/ 	.byte	0x04, 0x17
        /*002a*/ 	.short	(.L_17 - .L_16)
.L_16:
        /*002c*/ 	.word	0x00000000
        /*0030*/ 	.short	0x0006
        /*0032*/ 	.short	0x0030
        /*0034*/ 	.byte	0x00, 0xf4, 0x21, 0x00


	//----- nvinfo : EIATTR_KPARAM_INFO
	.align		4
.L_17:
        /*0038*/ 	.byte	0x04, 0x17
        /*003a*/ 	.short	(.L_19 - .L_18)
.L_18:
        /*003c*/ 	.word	0x00000000
        /*0040*/ 	.short	0x0005
        /*0042*/ 	.short	0x0028
        /*0044*/ 	.byte	0x00, 0xf4, 0x21, 0x00


	//----- nvinfo : EIATTR_KPARAM_INFO
	.align		4
.L_19:
        /*0048*/ 	.byte	0x04, 0x17
        /*004a*/ 	.short	(.L_21 - .L_20)
.L_20:
        /*004c*/ 	.word	0x00000000
        /*0050*/ 	.short	0x0004
        /*0052*/ 	.short	0x0020
        /*0054*/ 	.byte	0x00, 0xf4, 0x21, 0x00


	//----- nvinfo : EIATTR_KPARAM_INFO
	.align		4
.L_21:
        /*0058*/ 	.byte	0x04, 0x17
        /*005a*/ 	.short	(.L_23 - .L_22)
.L_22:
        /*005c*/ 	.word	0x00000000
        /*0060*/ 	.short	0x0003
        /*0062*/ 	.short	0x0018
        /*0064*/ 	.byte	0x00, 0xf4, 0x21, 0x00


	//----- nvinfo : EIATTR_KPARAM_INFO
	.align		4
.L_23:
        /*0068*/ 	.byte	0x04, 0x17
        /*006a*/ 	.short	(.L_25 - .L_24)
.L_24:
        /*006c*/ 	.word	0x00000000
        /*0070*/ 	.short	0x0002
        /*0072*/ 	.short	0x0010
        /*0074*/ 	.byte	0x00, 0xf4, 0x21, 0x00


	//----- nvinfo : EIATTR_KPARAM_INFO
	.align		4
.L_25:
        /*0078*/ 	.byte	0x04, 0x17
        /*007a*/ 	.short	(.L_27 - .L_26)
.L_26:
        /*007c*/ 	.word	0x00000000
        /*0080*/ 	.short	0x0001
        /*0082*/ 	.short	0x0008
        /*0084*/ 	.byte	0x00, 0xf4, 0x21, 0x00


	//----- nvinfo : EIATTR_KPARAM_INFO
	.align		4
.L_27:
        /*0088*/ 	.byte	0x04, 0x17
        /*008a*/ 	.short	(.L_29 - .L_28)
.L_28:
        /*008c*/ 	.word	0x00000000
        /*0090*/ 	.short	0x0000
        /*0092*/ 	.short	0x0000
        /*0094*/ 	.byte	0x00, 0xf4, 0x21, 0x00


	//----- nvinfo : EIATTR_SPARSE_MMA_MASK
	.align		4
.L_29:
        /*0098*/ 	.byte	0x03, 0x50
        /*009a*/ 	.short	0x0000


	//----- nvinfo : EIATTR_MAXREG_COUNT
	.align		4
        /*009c*/ 	.byte	0x03, 0x1b
        /*009e*/ 	.short	0x00ff


	//----- nvinfo : EIATTR_EXIT_INSTR_OFFSETS
	.align		4
        /*00a0*/ 	.byte	0x04, 0x1c
        /*00a2*/ 	.short	(.L_31 - .L_30)


	//   ....[0]....
.L_30:
        /*00a4*/ 	.word	0x00000360


	//----- nvinfo : EIATTR_REQNTID
	.align		4
.L_31:
        /*00a8*/ 	.byte	0x04, 0x10
        /*00aa*/ 	.short	(.L_33 - .L_32)
.L_32:
        /*00ac*/ 	.word	0x00000080
        /*00b0*/ 	.word	0x00000001
        /*00b4*/ 	.word	0x00000001


	//----- nvinfo : EIATTR_CBANK_PARAM_SIZE
	.align		4
.L_33:
        /*00b8*/ 	.byte	0x03, 0x19
        /*00ba*/ 	.short	0x0044


	//----- nvinfo : EIATTR_PARAM_CBANK
	.align		4
        /*00bc*/ 	.byte	0x04, 0x0a
        /*00be*/ 	.short	(.L_35 - .L_34)
	.align		4
.L_34:
        /*00c0*/ 	.word	index@(.nv.constant0.triton_poi_fused__native_batch_norm_legit_no_training_add_convolution_relu_29)
        /*00c4*/ 	.short	0x0210
        /*00c6*/ 	.short	0x0044


	//----- nvinfo : EIATTR_SW_WAR
	.align		4
.L_35:
        /*00c8*/ 	.byte	0x04, 0x36
        /*00ca*/ 	.short	(.L_37 - .L_36)
.L_36:
        /*00cc*/ 	.word	0x00000008
.L_37:


//--------------------- .nv.callgraph             --------------------------
	.section	.nv.callgraph,"",@"SHT_CUDA_CALLGRAPH"
	.align	4
	.sectionentsize	8
	.align		4
        /*0000*/ 	.word	0x00000000
	.align		4
        /*0004*/ 	.word	0xffffffff
	.align		4
        /*0008*/ 	.word	0x00000000
	.align		4
        /*000c*/ 	.word	0xfffffffe
	.align		4
        /*0010*/ 	.word	0x00000000
	.align		4
        /*0014*/ 	.word	0xfffffffd
	.align		4
        /*0018*/ 	.word	0x00000000
	.align		4
        /*001c*/ 	.word	0xfffffffc


//--------------------- .nv.constant4             --------------------------
	.section	.nv.constant4,"a",@progbits
	.align	8
	.align		8
.nv.constant4:
        /*0000*/ 	.dword	_$_str
	.align		8
        /*0008*/ 	.dword	_$_str_$_2


//--------------------- .text.triton_poi_fused__native_batch_norm_legit_no_training_add_convolution_relu_29 --------------------------
	.section	.text.triton_poi_fused__native_batch_norm_legit_no_training_add_convolution_relu_29,"ax",@progbits
	.align	128
        .global         triton_poi_fused__native_batch_norm_legit_no_training_add_convolution_relu_29
        .type           triton_poi_fused__native_batch_norm_legit_no_training_add_convolution_relu_29,@function
        .size           triton_poi_fused__native_batch_norm_legit_no_training_add_convolution_relu_29,(.L_x_1 - triton_poi_fused__native_batch_norm_legit_no_training_add_convolution_relu_29)
        .other          triton_poi_fused__native_batch_norm_legit_no_training_add_convolution_relu_29,@"STO_CUDA_ENTRY STV_DEFAULT"
triton_poi_fused__native_batch_norm_legit_no_training_add_convolution_relu_29:
.text.triton_poi_fused__native_batch_norm_legit_no_training_add_convolution_relu_29:
[----:B------:R-:W-:Y:S01]  /*0000*/  LDC R1, c[0x0][0x28] ;  /* 0x00000a00ff017b82 */ /* 0x000fe20000000800 */
[----:B------:R-:W1:Y:S07]  /*0010*/  S2R R0, SR_TID.X ;  /* 0x0000000000007919 */ /* 0x000e6e0000002100 */
[----:B------:R-:W2:Y:S01]  /*0020*/  LDC.64 R14, c[0x0][0x228] ;  /* 0x00008a00ff0e7b82 */ /* 0x000ea20000000a00 */
[----:B------:R-:W-:Y:S01]  /*0030*/  ULDC.64 UR4, c[0x0][0x208] ;  /* 0x0000820000047ab9 */ /* 0x000fe20000000a00 */
[----:B------:R-:W3:Y:S06]  /*0040*/  S2R R3, SR_CTAID.X ;  /* 0x0000000000037919 */ /* 0x000eec0000002500 */
[----:B------:R-:W4:Y:S08]  /*0050*/  LDC.64 R16, c[0x0][0x218] ;  /* 0x00008600ff107b82 */ /* 0x000f300000000a00 */
[----:B------:R-:W5:Y:S08]  /*0060*/  LDC.64 R18, c[0x0][0x220] ;  /* 0x00008800ff127b82 */ /* 0x000f700000000a00 */
[----:B------:R-:W5:Y:S01]  /*0070*/  LDC.64 R8, c[0x0][0x230] ;  /* 0x00008c00ff087b82 */ /* 0x000f620000000a00 */
[----:B-1----:R-:W-:-:S07]  /*0080*/  LOP3.LUT R0, R0, 0x7f, RZ, 0xc0, !PT ;  /* 0x0000007f00007812 */ /* 0x002fce00078ec0ff */
[----:B------:R-:W1:Y:S01]  /*0090*/  LDC.64 R4, c[0x0][0x238] ;  /* 0x00008e00ff047b82 */ /* 0x000e620000000a00 */
[----:B---3--:R-:W-:Y:S02]  /*00a0*/  SHF.R.S32.HI R2, RZ, 0x18, R3 ;  /* 0x00000018ff027819 */ /* 0x008fe40000011403 */
[----:B------:R-:W-:Y:S02]  /*00b0*/  LEA R0, R3, R0, 0x7 ;  /* 0x0000000003007211 */ /* 0x000fe400078e38ff */
[----:B------:R-:W-:-:S03]  /*00c0*/  SGXT R3, R2, 0x1 ;  /* 0x000000010203781a */ /* 0x000fc60000000200 */
[----:B------:R-:W3:Y:S01]  /*00d0*/  LDC.64 R10, c[0x0][0x240] ;  /* 0x00009000ff0a7b82 */ /* 0x000ee20000000a00 */
[----:B------:R-:W-:-:S04]  /*00e0*/  LEA.HI R3, R3, R0, RZ, 0x8 ;  /* 0x0000000003037211 */ /* 0x000fc800078f40ff */
[----:B------:R-:W-:-:S04]  /*00f0*/  LOP3.LUT R3, R3, 0xffffff00, RZ, 0xc0, !PT ;  /* 0xffffff0003037812 */ /* 0x000fc800078ec0ff */
[----:B------:R-:W-:Y:S02]  /*0100*/  IADD3 R7, R0, -R3, RZ ;  /* 0x8000000300077210 */ /* 0x000fe40007ffe0ff */
[----:B------:R-:W1:Y:S03]  /*0110*/  LDC.64 R2, c[0x0][0x210] ;  /* 0x00008400ff027b82 */ /* 0x000e660000000a00 */
[----:B--2---:R-:W-:-:S05]  /*0120*/  IMAD.WIDE R14, R7, 0x4, R14 ;  /* 0x00000004070e7825 */ /* 0x004fca00078e020e */
[----:B------:R-:W2:Y:S01]  /*0130*/  LDG.E.EL R6, desc[UR4][R14.64] ;  /* 0x000000040e067981 */ /* 0x000ea2000c2e1900 */
[----:B----4-:R-:W-:-:S04]  /*0140*/  IMAD.WIDE R16, R7, 0x4, R16 ;  /* 0x0000000407107825 */ /* 0x010fc800078e0210 */
[----:B-----5:R-:W-:Y:S01]  /*0150*/  IMAD.WIDE R18, R7, 0x4, R18 ;  /* 0x0000000407127825 */ /* 0x020fe200078e0212 */
[----:B------:R-:W4:Y:S04]  /*0160*/  LDG.E.EL R12, desc[UR4][R16.64] ;  /* 0x00000004100c7981 */ /* 0x000f28000c2e1900 */
[----:B------:R-:W5:Y:S01]  /*0170*/  LDG.E.EL R13, desc[UR4][R18.64] ;  /* 0x00000004120d7981 */ /* 0x000f62000c2e1900 */
[----:B01----:R-:W-:-:S05]  /*0180*/  IMAD.WIDE R2, R0, 0x4, R2 ;  /* 0x0000000400027825 */ /* 0x003fca00078e0202 */
[----:B------:R-:W4:Y:S01]  /*0190*/  LDG.E R15, desc[UR4][R2.64] ;  /* 0x00000004020f7981 */ /* 0x000f22000c1e1900 */
[----:B------:R-:W-:-:S04]  /*01a0*/  IMAD.WIDE R8, R7, 0x4, R8 ;  /* 0x0000000407087825 */ /* 0x000fc800078e0208 */
[----:B------:R-:W-:Y:S02]  /*01b0*/  IMAD.WIDE R4, R7, 0x4, R4 ;  /* 0x0000000407047825 */ /* 0x000fe400078e0204 */
[----:B------:R0:W5:Y:S04]  /*01c0*/  LDG.E.EL R8, desc[UR4][R8.64] ;  /* 0x0000000408087981 */ /* 0x000168000c2e1900 */
[----:B------:R1:W5:Y:S01]  /*01d0*/  LDG.E.EL R7, desc[UR4][R4.64] ;  /* 0x0000000404077981 */ /* 0x000362000c2e1900 */
[----:B---3--:R-:W-:-:S06]  /*01e0*/  IMAD.WIDE R10, R0, 0x4, R10 ;  /* 0x00000004000a7825 */ /* 0x008fcc00078e020a */
[----:B------:R-:W3:Y:S01]  /*01f0*/  LDG.E R10, desc[UR4][R10.64] ;  /* 0x000000040a0a7981 */ /* 0x000ee2000c1e1900 */
[----:B0-----:R-:W-:Y:S01]  /*0200*/  HFMA2.MMA R9, -RZ, RZ, 1.625, 0 ;  /* 0x3e800000ff097435 */ /* 0x001fe200000001ff */
[----:B-1----:R-:W0:Y:S02]  /*0210*/  LDC.64 R4, c[0x0][0x248] ;  /* 0x00009200ff047b82 */ /* 0x002e240000000a00 */
[----:B0-----:R-:W-:-:S04]  /*0220*/  IMAD.WIDE R4, R0, 0x4, R4 ;  /* 0x0000000400047825 */ /* 0x001fc800078e0204 */
[----:B--2---:R-:W-:-:S04]  /*0230*/  FADD R6, R6, 9.9999997473787516356e-06 ;  /* 0x3727c5ac06067421 */ /* 0x004fc80000000000 */
[----:B------:R-:W0:Y:S02]  /*0240*/  MUFU.SQRT R14, R6 ;  /* 0x00000006000e7308 */ /* 0x000e240000002000 */
[C---:B0-----:R-:W-:Y:S02]  /*0250*/  FSETP.GT.AND P0, PT, R14.reuse, 8.50705917302346158658e+37, PT ;  /* 0x7e8000000e00780b */ /* 0x041fe40003f04000 */
[----:B------:R-:W-:-:S11]  /*0260*/  FSETP.GEU.AND P1, PT, R14, 1.175494350822287508e-38, PT ;  /* 0x008000000e00780b */ /* 0x000fd60003f2e000 */
[----:B------:R-:W-:-:S04]  /*0270*/  @P0 FMUL R14, R14, 0.25 ;  /* 0x3e8000000e0e0820 */ /* 0x000fc80000400000 */
[----:B------:R-:W-:-:S06]  /*0280*/  @!P1 FMUL R14, R14, 16777216 ;  /* 0x4b8000000e0e9820 */ /* 0x000fcc0000400000 */
[----:B------:R-:W0:Y:S01]  /*0290*/  MUFU.RCP R14, R14 ;  /* 0x0000000e000e7308 */ /* 0x000e220000001000 */
[----:B------:R-:W-:Y:S01]  /*02a0*/  FSEL R9, R9, 1, P0 ;  /* 0x3f80000009097808 */ /* 0x000fe20000000000 */
[----:B----4-:R-:W-:-:S04]  /*02b0*/  FADD R12, R15, R12 ;  /* 0x0000000c0f0c7221 */ /* 0x010fc80000000000 */
[----:B------:R-:W-:Y:S01]  /*02c0*/  @!P1 FMUL R9, R9, 16777216 ;  /* 0x4b80000009099820 */ /* 0x000fe20000400000 */
[----:B-----5:R-:W-:-:S03]  /*02d0*/  FADD R13, -R13, R12 ;  /* 0x0000000c0d0d7221 */ /* 0x020fc60000000100 */
[----:B0-----:R-:W-:-:S04]  /*02e0*/  FMUL R6, R14, R9 ;  /* 0x000000090e067220 */ /* 0x001fc80000400000 */
[----:B------:R-:W-:-:S04]  /*02f0*/  FMUL R6, R13, R6 ;  /* 0x000000060d067220 */ /* 0x000fc80000400000 */
[----:B------:R-:W-:-:S05]  /*0300*/  FFMA R6, R8, R6, R7 ;  /* 0x0000000608067223 */ /* 0x000fca0000000007 */
[----:B------:R-:W-:-:S04]  /*0310*/  FSETP.GEU.AND P0, PT, R6, RZ, PT ;  /* 0x000000ff0600720b */ /* 0x000fc80003f0e000 */
[----:B------:R-:W-:Y:S01]  /*0320*/  FSEL R7, R6, RZ, P0 ;  /* 0x000000ff06077208 */ /* 0x000fe20000000000 */
[----:B------:R-:W-:Y:S04]  /*0330*/  STG.E desc[UR4][R2.64], R12 ;  /* 0x0000000c02007986 */ /* 0x000fe8000c101904 */
[----:B---3--:R-:W-:-:S05]  /*0340*/  FADD R7, R10, R7 ;  /* 0x000000070a077221 */ /* 0x008fca0000000000 */
[----:B------:R-:W-:Y:S01]  /*0350*/  STG.E desc[UR4][R4.64], R7 ;  /* 0x0000000704007986 */ /* 0x000fe2000c101904 */
[----:B------:R-:W-:Y:S05]  /*0360*/  EXIT ;  /* 0x000000000000794d */ /* 0x000fea0003800000 */
.L_x_0:
[----:B------:R-:W-:-:S00]  /*0370*/  BRA `(.L_x_0) ;  /* 0xfffffffc00fc7947 */ /* 0x000fc0000383ffff */
[----:B------:R-:W-:-:S00]  /*0380*/  NOP ;  /* 0x0000000000007918 */ /* 0x000fc00000000000 */
[----:B------:R-:W-:-:S00]  /*0390*/  NOP ;  /* 0x0000000000007918 */ /* 0x000fc00000000000 */
[----:B------:R-:W-:-:S00]  /*03a0*/  NOP ;  /* 0x0000000000007918 */ /* 0x000fc00000000000 */
[----:B------:R-:W-:-:S00]  /*03b0*/  NOP ;  /* 0x0000000000007918 */ /* 0x000fc00000000000 */
[----:B------:R-:W-:-:S00]  /*03c0*/  NOP ;  /* 0x0000000000007918 */ /* 0x000fc00000000000 */
[----:B------:R-:W-:-:S00]  /*03d0*/  NOP ;  /* 0x0000000000007918 */ /* 0x000fc00000000000 */
[----:B------:R-:W-:-:S00]  /*03e0*/  NOP ;  /* 0x0000000000007918 */ /* 0x000fc00000000000 */
[----:B------:R-:W-:-:S00]  /*03f0*/  NOP ;  /* 0x0000000000007918 */ /* 0x000fc00000000000 */
.L_x_1:


//--------------------- .nv.global.init           --------------------------
	.section	.nv.global.init,"aw",@progbits
.nv.global.init:
	.type		_$_str,@object
	.size		_$_str,(_$_str_$_2 - _$_str)
_$_str:
        /*0000*/ 	.byte	0x5f, 0x5f, 0x43, 0x55, 0x44, 0x41, 0x5f, 0x46, 0x54, 0x5a, 0x00
	.type		_$_str_$_2,@object
	.size		_$_str_$_2,(.L_1 - _$_str_$_2)
_$_str_$_2:
        /*000b*/ 	.byte	0x5f, 0x5f, 0x43, 0x55, 0x44, 0x41, 0x5f, 0x50, 0x52, 0x45, 0x43, 0x5f, 0x53, 0x51, 0x52, 0x54
        /*001b*/ 	.byte	0x00
.L_1:


//--------------------- .nv.constant0.triton_poi_fused__native_batch_norm_legit_no_training_add_convolution_relu_29 --------------------------
	.section	.nv.constant0.triton_poi_fused__native_batch_norm_legit_no_training_add_convolution_relu_29,"a",@progbits
	.sectionflags	@""
	.align	4
.nv.constant0.triton_poi_fused__native_batch_norm_legit_no_training_add_convolution_relu_29:
	.zero		596
